//
// Generated by NVIDIA NVVM Compiler
//
// Compiler Build ID: CL-36424714
// Cuda compilation tools, release 13.0, V13.0.88
// Based on NVVM 20.0.0
//

.version 9.0
.target sm_100
.address_size 64

	// .globl	_Z9addKernelPiPKiS1_S1_

.visible .entry _Z9addKernelPiPKiS1_S1_(
	.param .u64 .ptr .align 1 _Z9addKernelPiPKiS1_S1__param_0,
	.param .u64 .ptr .align 1 _Z9addKernelPiPKiS1_S1__param_1,
	.param .u64 .ptr .align 1 _Z9addKernelPiPKiS1_S1__param_2,
	.param .u64 .ptr .align 1 _Z9addKernelPiPKiS1_S1__param_3
)
{
	.reg .pred 	%p<10>;
	.reg .b32 	%r<124>;
	.reg .b64 	%rd<28>;

	ld.param.u64 	%rd7, [_Z9addKernelPiPKiS1_S1__param_0];
	ld.param.u64 	%rd8, [_Z9addKernelPiPKiS1_S1__param_1];
	ld.param.u64 	%rd9, [_Z9addKernelPiPKiS1_S1__param_2];
	ld.param.u64 	%rd10, [_Z9addKernelPiPKiS1_S1__param_3];
	cvta.to.global.u64 	%rd1, %rd7;
	cvta.to.global.u64 	%rd2, %rd9;
	cvta.to.global.u64 	%rd3, %rd8;
	cvta.to.global.u64 	%rd11, %rd10;
	mov.u32 	%r23, %ctaid.x;
	mov.u32 	%r24, %tid.x;
	ld.global.u32 	%r25, [%rd11];
	ld.global.u32 	%r1, [%rd11+4];
	mad.lo.s32 	%r26, %r25, %r23, %r24;
	mul.lo.s32 	%r2, %r26, %r1;
	setp.lt.s32 	%p1, %r1, 1;
	@%p1 bra 	$L__BB0_13;
	and.b32  	%r3, %r1, 15;
	setp.lt.u32 	%p2, %r1, 16;
	mov.b32 	%r120, 0;
	@%p2 bra 	$L__BB0_4;
	and.b32  	%r120, %r1, 2147483632;
	neg.s32 	%r118, %r120;
	add.s64 	%rd4, %rd3, 32;
	add.s64 	%rd5, %rd2, 32;
	add.s64 	%rd6, %rd1, 32;
	mov.u32 	%r117, %r2;
$L__BB0_3:
	.pragma "nounroll";
	mul.wide.s32 	%rd12, %r117, 4;
	add.s64 	%rd13, %rd4, %rd12;
	add.s64 	%rd14, %rd5, %rd12;
	add.s64 	%rd15, %rd6, %rd12;
	ld.global.u32 	%r28, [%rd13+-32];
	ld.global.u32 	%r29, [%rd14+-32];
	mul.lo.s32 	%r30, %r29, %r28;
	st.global.u32 	[%rd15+-32], %r30;
	ld.global.u32 	%r31, [%rd13+-28];
	ld.global.u32 	%r32, [%rd14+-28];
	mul.lo.s32 	%r33, %r32, %r31;
	st.global.u32 	[%rd15+-28], %r33;
	ld.global.u32 	%r34, [%rd13+-24];
	ld.global.u32 	%r35, [%rd14+-24];
	mul.lo.s32 	%r36, %r35, %r34;
	st.global.u32 	[%rd15+-24], %r36;
	ld.global.u32 	%r37, [%rd13+-20];
	ld.global.u32 	%r38, [%rd14+-20];
	mul.lo.s32 	%r39, %r38, %r37;
	st.global.u32 	[%rd15+-20], %r39;
	ld.global.u32 	%r40, [%rd13+-16];
	ld.global.u32 	%r41, [%rd14+-16];
	mul.lo.s32 	%r42, %r41, %r40;
	st.global.u32 	[%rd15+-16], %r42;
	ld.global.u32 	%r43, [%rd13+-12];
	ld.global.u32 	%r44, [%rd14+-12];
	mul.lo.s32 	%r45, %r44, %r43;
	st.global.u32 	[%rd15+-12], %r45;
	ld.global.u32 	%r46, [%rd13+-8];
	ld.global.u32 	%r47, [%rd14+-8];
	mul.lo.s32 	%r48, %r47, %r46;
	st.global.u32 	[%rd15+-8], %r48;
	ld.global.u32 	%r49, [%rd13+-4];
	ld.global.u32 	%r50, [%rd14+-4];
	mul.lo.s32 	%r51, %r50, %r49;
	st.global.u32 	[%rd15+-4], %r51;
	ld.global.u32 	%r52, [%rd13];
	ld.global.u32 	%r53, [%rd14];
	mul.lo.s32 	%r54, %r53, %r52;
	st.global.u32 	[%rd15], %r54;
	ld.global.u32 	%r55, [%rd13+4];
	ld.global.u32 	%r56, [%rd14+4];
	mul.lo.s32 	%r57, %r56, %r55;
	st.global.u32 	[%rd15+4], %r57;
	ld.global.u32 	%r58, [%rd13+8];
	ld.global.u32 	%r59, [%rd14+8];
	mul.lo.s32 	%r60, %r59, %r58;
	st.global.u32 	[%rd15+8], %r60;
	ld.global.u32 	%r61, [%rd13+12];
	ld.global.u32 	%r62, [%rd14+12];
	mul.lo.s32 	%r63, %r62, %r61;
	st.global.u32 	[%rd15+12], %r63;
	ld.global.u32 	%r64, [%rd13+16];
	ld.global.u32 	%r65, [%rd14+16];
	mul.lo.s32 	%r66, %r65, %r64;
	st.global.u32 	[%rd15+16], %r66;
	ld.global.u32 	%r67, [%rd13+20];
	ld.global.u32 	%r68, [%rd14+20];
	mul.lo.s32 	%r69, %r68, %r67;
	st.global.u32 	[%rd15+20], %r69;
	ld.global.u32 	%r70, [%rd13+24];
	ld.global.u32 	%r71, [%rd14+24];
	mul.lo.s32 	%r72, %r71, %r70;
	st.global.u32 	[%rd15+24], %r72;
	ld.global.u32 	%r73, [%rd13+28];
	ld.global.u32 	%r74, [%rd14+28];
	mul.lo.s32 	%r75, %r74, %r73;
	st.global.u32 	[%rd15+28], %r75;
	add.s32 	%r118, %r118, 16;
	add.s32 	%r117, %r117, 16;
	setp.ne.s32 	%p3, %r118, 0;
	@%p3 bra 	$L__BB0_3;
$L__BB0_4:
	setp.eq.s32 	%p4, %r3, 0;
	@%p4 bra 	$L__BB0_13;
	and.b32  	%r11, %r1, 7;
	setp.lt.u32 	%p5, %r3, 8;
	@%p5 bra 	$L__BB0_7;
	add.s32 	%r76, %r120, %r2;
	mul.wide.s32 	%rd16, %r76, 4;
	add.s64 	%rd17, %rd3, %rd16;
	ld.global.u32 	%r77, [%rd17];
	add.s64 	%rd18, %rd2, %rd16;
	ld.global.u32 	%r78, [%rd18];
	mul.lo.s32 	%r79, %r78, %r77;
	add.s64 	%rd19, %rd1, %rd16;
	st.global.u32 	[%rd19], %r79;
	ld.global.u32 	%r80, [%rd17+4];
	ld.global.u32 	%r81, [%rd18+4];
	mul.lo.s32 	%r82, %r81, %r80;
	st.global.u32 	[%rd19+4], %r82;
	ld.global.u32 	%r83, [%rd17+8];
	ld.global.u32 	%r84, [%rd18+8];
	mul.lo.s32 	%r85, %r84, %r83;
	st.global.u32 	[%rd19+8], %r85;
	ld.global.u32 	%r86, [%rd17+12];
	ld.global.u32 	%r87, [%rd18+12];
	mul.lo.s32 	%r88, %r87, %r86;
	st.global.u32 	[%rd19+12], %r88;
	ld.global.u32 	%r89, [%rd17+16];
	ld.global.u32 	%r90, [%rd18+16];
	mul.lo.s32 	%r91, %r90, %r89;
	st.global.u32 	[%rd19+16], %r91;
	ld.global.u32 	%r92, [%rd17+20];
	ld.global.u32 	%r93, [%rd18+20];
	mul.lo.s32 	%r94, %r93, %r92;
	st.global.u32 	[%rd19+20], %r94;
	ld.global.u32 	%r95, [%rd17+24];
	ld.global.u32 	%r96, [%rd18+24];
	mul.lo.s32 	%r97, %r96, %r95;
	st.global.u32 	[%rd19+24], %r97;
	ld.global.u32 	%r98, [%rd17+28];
	ld.global.u32 	%r99, [%rd18+28];
	mul.lo.s32 	%r100, %r99, %r98;
	st.global.u32 	[%rd19+28], %r100;
	add.s32 	%r120, %r120, 8;
$L__BB0_7:
	setp.eq.s32 	%p6, %r11, 0;
	@%p6 bra 	$L__BB0_13;
	and.b32  	%r14, %r1, 3;
	setp.lt.u32 	%p7, %r11, 4;
	@%p7 bra 	$L__BB0_10;
	add.s32 	%r101, %r120, %r2;
	mul.wide.s32 	%rd20, %r101, 4;
	add.s64 	%rd21, %rd3, %rd20;
	ld.global.u32 	%r102, [%rd21];
	add.s64 	%rd22, %rd2, %rd20;
	ld.global.u32 	%r103, [%rd22];
	mul.lo.s32 	%r104, %r103, %r102;
	add.s64 	%rd23, %rd1, %rd20;
	st.global.u32 	[%rd23], %r104;
	ld.global.u32 	%r105, [%rd21+4];
	ld.global.u32 	%r106, [%rd22+4];
	mul.lo.s32 	%r107, %r106, %r105;
	st.global.u32 	[%rd23+4], %r107;
	ld.global.u32 	%r108, [%rd21+8];
	ld.global.u32 	%r109, [%rd22+8];
	mul.lo.s32 	%r110, %r109, %r108;
	st.global.u32 	[%rd23+8], %r110;
	ld.global.u32 	%r111, [%rd21+12];
	ld.global.u32 	%r112, [%rd22+12];
	mul.lo.s32 	%r113, %r112, %r111;
	st.global.u32 	[%rd23+12], %r113;
	add.s32 	%r120, %r120, 4;
$L__BB0_10:
	setp.eq.s32 	%p8, %r14, 0;
	@%p8 bra 	$L__BB0_13;
	add.s32 	%r123, %r120, %r2;
	neg.s32 	%r122, %r14;
$L__BB0_12:
	.pragma "nounroll";
	mul.wide.s32 	%rd24, %r123, 4;
	add.s64 	%rd25, %rd1, %rd24;
	add.s64 	%rd26, %rd2, %rd24;
	add.s64 	%rd27, %rd3, %rd24;
	ld.global.u32 	%r114, [%rd27];
	ld.global.u32 	%r115, [%rd26];
	mul.lo.s32 	%r116, %r115, %r114;
	st.global.u32 	[%rd25], %r116;
	add.s32 	%r123, %r123, 1;
	add.s32 	%r122, %r122, 1;
	setp.ne.s32 	%p9, %r122, 0;
	@%p9 bra 	$L__BB0_12;
$L__BB0_13:
	ret;

}


// ===== COMPILED SASS (sm_100) =====

	.target	sm_100

	.elftype	@"ET_EXEC"


//--------------------- .note.nv.tkinfo           --------------------------
	.section	.note.nv.tkinfo,"",@"SHT_NOTE"
	.sectionflags	@"SHF_NOTE_NV_TKINFO"
	.tkinfo
        /*0018*/ 	.word	0x00000002
        /*0030*/ 	.string	""
        /*0030*/ 	.string	"ptxas"
        /*0030*/ 	.string	"Cuda compilation tools, release 13.0, V13.0.88"
        /*0030*/ 	.string	"Build cuda_13.0.r13.0/compiler.36424714_0"
        /*0030*/ 	.string	"-arch sm_100 -m 64 "



//--------------------- .note.nv.cuinfo           --------------------------
	.section	.note.nv.cuinfo,"",@"SHT_NOTE"
	.sectionflags	@"SHF_NOTE_NV_CUINFO"
        /*0018*/ 	.short	0x0002
        /*001a*/ 	.short	0x0064
        /*001c*/ 	.short	0x0082
	.zero		2


//--------------------- .nv.info                  --------------------------
	.section	.nv.info,"",@"SHT_CUDA_INFO"
	.align	4


	//----- nvinfo : EIATTR_REGCOUNT
	.align		4
        /*0000*/ 	.byte	0x04, 0x2f
        /*0002*/ 	.short	(.L_1 - .L_0)
	.align		4
.L_0:
        /*0004*/ 	.word	index@(_Z9addKernelPiPKiS1_S1_)
        /*0008*/ 	.word	0x00000016


	//----- nvinfo : EIATTR_FRAME_SIZE
	.align		4
.L_1:
        /*000c*/ 	.byte	0x04, 0x11
        /*000e*/ 	.short	(.L_3 - .L_2)
	.align		4
.L_2:
        /*0010*/ 	.word	index@(_Z9addKernelPiPKiS1_S1_)
        /*0014*/ 	.word	0x00000000


	//----- nvinfo : EIATTR_MIN_STACK_SIZE
	.align		4
.L_3:
        /*0018*/ 	.byte	0x04, 0x12
        /*001a*/ 	.short	(.L_5 - .L_4)
	.align		4
.L_4:
        /*001c*/ 	.word	index@(_Z9addKernelPiPKiS1_S1_)
        /*0020*/ 	.word	0x00000000
.L_5:


//--------------------- .nv.compat                --------------------------
	.section	.nv.compat,"",@"SHT_CUDA_COMPAT_INFO"
	.align	4
        /*0000*/ 	.byte	0x02, 0x09, 0x00, 0x00, 0x02, 0x02, 0x01, 0x00, 0x02, 0x05, 0x05, 0x00, 0x03, 0x07, 0x01, 0x01
        /*0010*/ 	.byte	0x02, 0x03, 0x00, 0x00, 0x02, 0x06, 0x01, 0x00, 0x04, 0x0b, 0x08, 0x00, 0x09, 0x00, 0x00, 0x00
        /*0020*/ 	.byte	0x00, 0x00, 0x00, 0x00


//--------------------- .nv.info._Z9addKernelPiPKiS1_S1_ --------------------------
	.section	.nv.info._Z9addKernelPiPKiS1_S1_,"",@"SHT_CUDA_INFO"
	.sectionflags	@""
	.align	4


	//----- nvinfo : EIATTR_CUDA_API_VERSION
	.align		4
        /*0000*/ 	.byte	0x04, 0x37
        /*0002*/ 	.short	(.L_7 - .L_6)
.L_6:
        /*0004*/ 	.word	0x00000082


	//----- nvinfo : EIATTR_KPARAM_INFO
	.align		4
.L_7:
        /*0008*/ 	.byte	0x04, 0x17
        /*000a*/ 	.short	(.L_9 - .L_8)
.L_8:
        /*000c*/ 	.word	0x00000000
        /*0010*/ 	.short	0x0003
        /*0012*/ 	.short	0x0018
        /*0014*/ 	.byte	0x00, 0xf5, 0x21, 0x00


	//----- nvinfo : EIATTR_KPARAM_INFO
	.align		4
.L_9:
        /*0018*/ 	.byte	0x04, 0x17
        /*001a*/ 	.short	(.L_11 - .L_10)
.L_10:
        /*001c*/ 	.word	0x00000000
        /*0020*/ 	.short	0x0002
        /*0022*/ 	.short	0x0010
        /*0024*/ 	.byte	0x00, 0xf5, 0x21, 0x00


	//----- nvinfo : EIATTR_KPARAM_INFO
	.align		4
.L_11:
        /*0028*/ 	.byte	0x04, 0x17
        /*002a*/ 	.short	(.L_13 - .L_12)
.L_12:
        /*002c*/ 	.word	0x00000000
        /*0030*/ 	.short	0x0001
        /*0032*/ 	.short	0x0008
        /*0034*/ 	.byte	0x00, 0xf5, 0x21, 0x00


	//----- nvinfo : EIATTR_KPARAM_INFO
	.align		4
.L_13:
        /*0038*/ 	.byte	0x04, 0x17
        /*003a*/ 	.short	(.L_15 - .L_14)
.L_14:
        /*003c*/ 	.word	0x00000000
        /*0040*/ 	.short	0x0000
        /*0042*/ 	.short	0x0000
        /*0044*/ 	.byte	0x00, 0xf5, 0x21, 0x00


	//----- nvinfo : EIATTR_SPARSE_MMA_MASK
	.align		4
.L_15:
        /*0048*/ 	.byte	0x03, 0x50
        /*004a*/ 	.short	0x0000


	//----- nvinfo : EIATTR_MAXREG_COUNT
	.align		4
        /*004c*/ 	.byte	0x03, 0x1b
        /*004e*/ 	.short	0x00ff


	//----- nvinfo : EIATTR_MERCURY_ISA_VERSION
	.align		4
        /*0050*/ 	.byte	0x03, 0x5f
        /*0052*/ 	.short	0x0101


	//----- nvinfo : EIATTR_VRC_CTA_INIT_COUNT
	.align		4
        /*0054*/ 	.byte	0x02, 0x4a
	.zero		1
	.zero		1


	//----- nvinfo : EIATTR_EXIT_INSTR_OFFSETS
	.align		4
        /*0058*/ 	.byte	0x04, 0x1c
        /*005a*/ 	.short	(.L_17 - .L_16)


	//   ....[0]....
.L_16:
        /*005c*/ 	.word	0x00000080


	//   ....[1]....
        /*0060*/ 	.word	0x00000680


	//   ....[2]....
        /*0064*/ 	.word	0x00000950


	//   ....[3]....
        /*0068*/ 	.word	0x00000b20


	//   ....[4]....
        /*006c*/ 	.word	0x00000c30


	//----- nvinfo : EIATTR_CBANK_PARAM_SIZE
	.align		4
.L_17:
        /*0070*/ 	.byte	0x03, 0x19
        /*0072*/ 	.short	0x0020


	//----- nvinfo : EIATTR_PARAM_CBANK
	.align		4
        /*0074*/ 	.byte	0x04, 0x0a
        /*0076*/ 	.short	(.L_19 - .L_18)
	.align		4
.L_18:
        /*0078*/ 	.word	index@(.nv.constant0._Z9addKernelPiPKiS1_S1_)
        /*007c*/ 	.short	0x0380
        /*007e*/ 	.short	0x0020


	//----- nvinfo : EIATTR_SW_WAR
	.align		4
.L_19:
        /*0080*/ 	.byte	0x04, 0x36
        /*0082*/ 	.short	(.L_21 - .L_20)
.L_20:
        /*0084*/ 	.word	0x00000008
.L_21:


//--------------------- .nv.callgraph             --------------------------
	.section	.nv.callgraph,"",@"SHT_CUDA_CALLGRAPH"
	.align	4
	.sectionentsize	8
	.align		4
        /*0000*/ 	.word	0x00000000
	.align		4
        /*0004*/ 	.word	0xffffffff
	.align		4
        /*0008*/ 	.word	0x00000000
	.align		4
        /*000c*/ 	.word	0xfffffffe
	.align		4
        /*0010*/ 	.word	0x00000000
	.align		4
        /*0014*/ 	.word	0xfffffffd
	.align		4
        /*0018*/ 	.word	0x00000000
	.align		4
        /*001c*/ 	.word	0xfffffffc


//--------------------- .text._Z9addKernelPiPKiS1_S1_ --------------------------
	.section	.text._Z9addKernelPiPKiS1_S1_,"ax",@progbits
	.align	128
        .global         _Z9addKernelPiPKiS1_S1_
        .type           _Z9addKernelPiPKiS1_S1_,@function
        .size           _Z9addKernelPiPKiS1_S1_,(.L_x_6 - _Z9addKernelPiPKiS1_S1_)
        .other          _Z9addKernelPiPKiS1_S1_,@"STO_CUDA_ENTRY STV_DEFAULT"
_Z9addKernelPiPKiS1_S1_:
.text._Z9addKernelPiPKiS1_S1_:
[----:B------:R-:W-:Y:S08]  /*0000*/  LDC R1, c[0x0][0x37c] ;  /* 0x0000df00ff017b82 */ /* 0x000ff00000000800 */
[----:B------:R-:W0:Y:S01]  /*0010*/  LDC.64 R4, c[0x0][0x398] ;  /* 0x0000e600ff047b82 */ /* 0x000e220000000a00 */
[----:B------:R-:W0:Y:S02]  /*0020*/  LDCU.64 UR10, c[0x0][0x358] ;  /* 0x00006b00ff0a77ac */ /* 0x000e240008000a00 */
[----:B0-----:R-:W2:Y:S01]  /*0030*/  LDG.E R2, desc[UR10][R4.64+0x4] ;  /* 0x0000040a04027981 */ /* 0x001ea2000c1e1900 */
[----:B------:R-:W0:Y:S04]  /*0040*/  S2R R3, SR_TID.X ;  /* 0x0000000000037919 */ /* 0x000e280000002100 */
[----:B------:R-:W1:Y:S01]  /*0050*/  S2UR UR4, SR_CTAID.X ;  /* 0x00000000000479c3 */ /* 0x000e620000002500 */
[----:B------:R3:W5:Y:S01]  /*0060*/  LDG.E R0, desc[UR10][R4.64] ;  /* 0x0000000a04007981 */ /* 0x000762000c1e1900 */
[----:B--2---:R-:W-:-:S13]  /*0070*/  ISETP.GE.AND P0, PT, R2, 0x1, PT ;  /* 0x000000010200780c */ /* 0x004fda0003f06270 */
[----:B01-3--:R-:W-:Y:S05]  /*0080*/  @!P0 EXIT ;  /* 0x000000000000894d */ /* 0x00bfea0003800000 */
[----:B------:R-:W-:Y:S01]  /*0090*/  ISETP.GE.U32.AND P1, PT, R2, 0x10, PT ;  /* 0x000000100200780c */ /* 0x000fe20003f26070 */
[----:B-----5:R-:W-:Y:S01]  /*00a0*/  IMAD R3, R0, UR4, R3 ;  /* 0x0000000400037c24 */ /* 0x020fe2000f8e0203 */
[----:B------:R-:W-:-:S03]  /*00b0*/  LOP3.LUT R14, R2, 0xf, RZ, 0xc0, !PT ;  /* 0x0000000f020e7812 */ /* 0x000fc600078ec0ff */
[----:B------:R-:W-:Y:S02]  /*00c0*/  IMAD R0, R2, R3, RZ ;  /* 0x0000000302007224 */ /* 0x000fe400078e02ff */
[----:B------:R-:W-:Y:S01]  /*00d0*/  HFMA2 R3, -RZ, RZ, 0, 0 ;  /* 0x00000000ff037431 */ /* 0x000fe200000001ff */
[----:B------:R-:W-:-:S05]  /*00e0*/  ISETP.NE.AND P0, PT, R14, RZ, PT ;  /* 0x000000ff0e00720c */ /* 0x000fca0003f05270 */
[----:B------:R-:W-:Y:S08]  /*00f0*/  @!P1 BRA `(.L_x_0) ;  /* 0x0000000400609947 */ /* 0x000ff00003800000 */
[----:B------:R-:W0:Y:S01]  /*0100*/  LDCU.128 UR12, c[0x0][0x380] ;  /* 0x00007000ff0c77ac */ /* 0x000e220008000c00 */
[----:B------:R-:W-:Y:S02]  /*0110*/  LOP3.LUT R3, R2, 0x7ffffff0, RZ, 0xc0, !PT ;  /* 0x7ffffff002037812 */ /* 0x000fe400078ec0ff */
[----:B------:R-:W-:Y:S01]  /*0120*/  MOV R10, R0 ;  /* 0x00000000000a7202 */ /* 0x000fe20000000f00 */
[----:B------:R-:W1:Y:S01]  /*0130*/  LDCU.64 UR6, c[0x0][0x390] ;  /* 0x00007200ff0677ac */ /* 0x000e620008000a00 */
[----:B------:R-:W-:Y:S01]  /*0140*/  IADD3 R11, PT, PT, -R3, RZ, RZ ;  /* 0x000000ff030b7210 */ /* 0x000fe20007ffe1ff */
[----:B0-----:R-:W-:Y:S02]  /*0150*/  UIADD3 UR8, UP0, UPT, UR14, 0x20, URZ ;  /* 0x000000200e087890 */ /* 0x001fe4000ff1e0ff */
[----:B------:R-:W-:Y:S02]  /*0160*/  UIADD3 UR4, UP2, UPT, UR12, 0x20, URZ ;  /* 0x000000200c047890 */ /* 0x000fe4000ff5e0ff */
[----:B-1----:R-:W-:-:S02]  /*0170*/  UIADD3 UR6, UP1, UPT, UR6, 0x20, URZ ;  /* 0x0000002006067890 */ /* 0x002fc4000ff3e0ff */
[----:B------:R-:W-:Y:S02]  /*0180*/  UIADD3.X UR9, UPT, UPT, URZ, UR15, URZ, UP0, !UPT ;  /* 0x0000000fff097290 */ /* 0x000fe400087fe4ff */
[----:B------:R-:W-:Y:S02]  /*0190*/  UIADD3.X UR5, UPT, UPT, URZ, UR13, URZ, UP2, !UPT ;  /* 0x0000000dff057290 */ /* 0x000fe400097fe4ff */
[----:B------:R-:W-:-:S12]  /*01a0*/  UIADD3.X UR7, UPT, UPT, URZ, UR7, URZ, UP1, !UPT ;  /* 0x00000007ff077290 */ /* 0x000fd80008ffe4ff */
.L_x_1:
[----:B------:R-:W-:Y:S02]  /*01b0*/  MOV R4, UR8 ;  /* 0x0000000800047c02 */ /* 0x000fe40008000f00 */
[----:B------:R-:W-:Y:S02]  /*01c0*/  MOV R5, UR9 ;  /* 0x0000000900057c02 */ /* 0x000fe40008000f00 */
[----:B------:R-:W-:Y:S02]  /*01d0*/  MOV R6, UR6 ;  /* 0x0000000600067c02 */ /* 0x000fe40008000f00 */
[----:B------:R-:W-:Y:S01]  /*01e0*/  MOV R7, UR7 ;  /* 0x0000000700077c02 */ /* 0x000fe20008000f00 */
[----:B------:R-:W-:-:S04]  /*01f0*/  IMAD.WIDE R4, R10, 0x4, R4 ;  /* 0x000000040a047825 */ /* 0x000fc800078e0204 */
[----:B------:R-:W-:Y:S01]  /*0200*/  IMAD.WIDE R6, R10, 0x4, R6 ;  /* 0x000000040a067825 */ /* 0x000fe200078e0206 */
[----:B------:R-:W2:Y:S04]  /*0210*/  LDG.E R12, desc[UR10][R4.64+-0x20] ;  /* 0xffffe00a040c7981 */ /* 0x000ea8000c1e1900 */
[----:B0-----:R-:W2:Y:S01]  /*0220*/  LDG.E R13, desc[UR10][R6.64+-0x20] ;  /* 0xffffe00a060d7981 */ /* 0x001ea2000c1e1900 */
[----:B------:R-:W-:Y:S02]  /*0230*/  MOV R8, UR4 ;  /* 0x0000000400087c02 */ /* 0x000fe40008000f00 */
[----:B------:R-:W-:-:S03]  /*0240*/  MOV R9, UR5 ;  /* 0x0000000500097c02 */ /* 0x000fc60008000f00 */
[----:B------:R-:W-:-:S04]  /*0250*/  IMAD.WIDE R8, R10, 0x4, R8 ;  /* 0x000000040a087825 */ /* 0x000fc800078e0208 */
[----:B--2---:R-:W-:-:S05]  /*0260*/  IMAD R13, R12, R13, RZ ;  /* 0x0000000d0c0d7224 */ /* 0x004fca00078e02ff */
[----:B------:R0:W-:Y:S04]  /*0270*/  STG.E desc[UR10][R8.64+-0x20], R13 ;  /* 0xffffe00d08007986 */ /* 0x0001e8000c10190a */
[----:B------:R-:W2:Y:S04]  /*0280*/  LDG.E R12, desc[UR10][R4.64+-0x1c] ;  /* 0xffffe40a040c7981 */ /* 0x000ea8000c1e1900 */
[----:B------:R-:W2:Y:S02]  /*0290*/  LDG.E R15, desc[UR10][R6.64+-0x1c] ;  /* 0xffffe40a060f7981 */ /* 0x000ea4000c1e1900 */
[----:B--2---:R-:W-:-:S05]  /*02a0*/  IMAD R15, R12, R15, RZ ;  /* 0x0000000f0c0f7224 */ /* 0x004fca00078e02ff */
[----:B------:R1:W-:Y:S04]  /*02b0*/  STG.E desc[UR10][R8.64+-0x1c], R15 ;  /* 0xffffe40f08007986 */ /* 0x0003e8000c10190a */
[----:B------:R-:W2:Y:S04]  /*02c0*/  LDG.E R12, desc[UR10][R4.64+-0x18] ;  /* 0xffffe80a040c7981 */ /* 0x000ea8000c1e1900 */
[----:B------:R-:W2:Y:S02]  /*02d0*/  LDG.E R17, desc[UR10][R6.64+-0x18] ;  /* 0xffffe80a06117981 */ /* 0x000ea4000c1e1900 */
[----:B--2---:R-:W-:-:S05]  /*02e0*/  IMAD R17, R12, R17, RZ ;  /* 0x000000110c117224 */ /* 0x004fca00078e02ff */
[----:B------:R2:W-:Y:S04]  /*02f0*/  STG.E desc[UR10][R8.64+-0x18], R17 ;  /* 0xffffe81108007986 */ /* 0x0005e8000c10190a */
[----:B------:R-:W3:Y:S04]  /*0300*/  LDG.E R12, desc[UR10][R4.64+-0x14] ;  /* 0xffffec0a040c7981 */ /* 0x000ee8000c1e1900 */
[----:B------:R-:W3:Y:S02]  /*0310*/  LDG.E R19, desc[UR10][R6.64+-0x14] ;  /* 0xffffec0a06137981 */ /* 0x000ee4000c1e1900 */
[----:B---3--:R-:W-:-:S05]  /*0320*/  IMAD R19, R12, R19, RZ ;  /* 0x000000130c137224 */ /* 0x008fca00078e02ff */
[----:B------:R3:W-:Y:S04]  /*0330*/  STG.E desc[UR10][R8.64+-0x14], R19 ;  /* 0xffffec1308007986 */ /* 0x0007e8000c10190a */
[----:B------:R-:W4:Y:S04]  /*0340*/  LDG.E R12, desc[UR10][R4.64+-0x10] ;  /* 0xfffff00a040c7981 */ /* 0x000f28000c1e1900 */
[----:B0-----:R-:W4:Y:S02]  /*0350*/  LDG.E R13, desc[UR10][R6.64+-0x10] ;  /* 0xfffff00a060d7981 */ /* 0x001f24000c1e1900 */
[----:B----4-:R-:W-:-:S05]  /*0360*/  IMAD R13, R12, R13, RZ ;  /* 0x0000000d0c0d7224 */ /* 0x010fca00078e02ff */
[----:B------:R0:W-:Y:S04]  /*0370*/  STG.E desc[UR10][R8.64+-0x10], R13 ;  /* 0xfffff00d08007986 */ /* 0x0001e8000c10190a */
[----:B------:R-:W4:Y:S04]  /*0380*/  LDG.E R12, desc[UR10][R4.64+-0xc] ;  /* 0xfffff40a040c7981 */ /* 0x000f28000c1e1900 */
[----:B-1----:R-:W4:Y:S02]  /*0390*/  LDG.E R15, desc[UR10][R6.64+-0xc] ;  /* 0xfffff40a060f7981 */ /* 0x002f24000c1e1900 */
[----:B----4-:R-:W-:-:S05]  /*03a0*/  IMAD R15, R12, R15, RZ ;  /* 0x0000000f0c0f7224 */ /* 0x010fca00078e02ff */
[----:B------:R1:W-:Y:S04]  /*03b0*/  STG.E desc[UR10][R8.64+-0xc], R15 ;  /* 0xfffff40f08007986 */ /* 0x0003e8000c10190a */
[----:B------:R-:W4:Y:S04]  /*03c0*/  LDG.E R12, desc[UR10][R4.64+-0x8] ;  /* 0xfffff80a040c7981 */ /* 0x000f28000c1e1900 */
[----:B--2---:R-:W4:Y:S02]  /*03d0*/  LDG.E R17, desc[UR10][R6.64+-0x8] ;  /* 0xfffff80a06117981 */ /* 0x004f24000c1e1900 */
[----:B----4-:R-:W-:-:S05]  /*03e0*/  IMAD R17, R12, R17, RZ ;  /* 0x000000110c117224 */ /* 0x010fca00078e02ff */
[----:B------:R2:W-:Y:S04]  /*03f0*/  STG.E desc[UR10][R8.64+-0x8], R17 ;  /* 0xfffff81108007986 */ /* 0x0005e8000c10190a */
[----:B------:R-:W4:Y:S04]  /*0400*/  LDG.E R12, desc[UR10][R4.64+-0x4] ;  /* 0xfffffc0a040c7981 */ /* 0x000f28000c1e1900 */
[----:B---3--:R-:W4:Y:S02]  /*0410*/  LDG.E R19, desc[UR10][R6.64+-0x4] ;  /* 0xfffffc0a06137981 */ /* 0x008f24000c1e1900 */
[----:B----4-:R-:W-:-:S05]  /*0420*/  IMAD R19, R12, R19, RZ ;  /* 0x000000130c137224 */ /* 0x010fca00078e02ff */
        /* <DEDUP_REMOVED lines=26> */
[----:B--2---:R-:W4:Y:S01]  /*05d0*/  LDG.E R17, desc[UR10][R6.64+0x18] ;  /* 0x0000180a06117981 */ /* 0x004f22000c1e1900 */
[----:B------:R-:W-:Y:S01]  /*05e0*/  IADD3 R11, PT, PT, R11, 0x10, RZ ;  /* 0x000000100b0b7810 */ /* 0x000fe20007ffe0ff */
[----:B----4-:R-:W-:-:S05]  /*05f0*/  IMAD R17, R12, R17, RZ ;  /* 0x000000110c117224 */ /* 0x010fca00078e02ff */
[----:B------:R0:W-:Y:S04]  /*0600*/  STG.E desc[UR10][R8.64+0x18], R17 ;  /* 0x0000181108007986 */ /* 0x0001e8000c10190a */
[----:B------:R-:W2:Y:S04]  /*0610*/  LDG.E R12, desc[UR10][R4.64+0x1c] ;  /* 0x00001c0a040c7981 */ /* 0x000ea8000c1e1900 */
[----:B---3--:R-:W2:Y:S01]  /*0620*/  LDG.E R19, desc[UR10][R6.64+0x1c] ;  /* 0x00001c0a06137981 */ /* 0x008ea2000c1e1900 */
[----:B------:R-:W-:Y:S02]  /*0630*/  ISETP.NE.AND P1, PT, R11, RZ, PT ;  /* 0x000000ff0b00720c */ /* 0x000fe40003f25270 */
[----:B------:R-:W-:Y:S01]  /*0640*/  IADD3 R10, PT, PT, R10, 0x10, RZ ;  /* 0x000000100a0a7810 */ /* 0x000fe20007ffe0ff */
[----:B--2---:R-:W-:-:S05]  /*0650*/  IMAD R19, R12, R19, RZ ;  /* 0x000000130c137224 */ /* 0x004fca00078e02ff */
[----:B------:R0:W-:Y:S05]  /*0660*/  STG.E desc[UR10][R8.64+0x1c], R19 ;  /* 0x00001c1308007986 */ /* 0x0001ea000c10190a */
[----:B------:R-:W-:Y:S05]  /*0670*/  @P1 BRA `(.L_x_1) ;  /* 0xfffffff800cc1947 */ /* 0x000fea000383ffff */
.L_x_0:
[----:B------:R-:W-:Y:S05]  /*0680*/  @!P0 EXIT ;  /* 0x000000000000894d */ /* 0x000fea0003800000 */
[----:B------:R-:W-:Y:S02]  /*0690*/  ISETP.GE.U32.AND P0, PT, R14, 0x8, PT ;  /* 0x000000080e00780c */ /* 0x000fe40003f06070 */
[----:B------:R-:W-:-:S04]  /*06a0*/  LOP3.LUT R12, R2, 0x7, RZ, 0xc0, !PT ;  /* 0x00000007020c7812 */ /* 0x000fc800078ec0ff */
[----:B------:R-:W-:-:S07]  /*06b0*/  ISETP.NE.AND P1, PT, R12, RZ, PT ;  /* 0x000000ff0c00720c */ /* 0x000fce0003f25270 */
[----:B------:R-:W-:Y:S06]  /*06c0*/  @!P0 BRA `(.L_x_2) ;  /* 0x0000000000a08947 */ /* 0x000fec0003800000 */
[----:B------:R-:W1:Y:S01]  /*06d0*/  LDC.64 R4, c[0x0][0x388] ;  /* 0x0000e200ff047b82 */ /* 0x000e620000000a00 */
[----:B------:R-:W-:-:S07]  /*06e0*/  IADD3 R11, PT, PT, R0, R3, RZ ;  /* 0x00000003000b7210 */ /* 0x000fce0007ffe0ff */
[----:B------:R-:W2:Y:S08]  /*06f0*/  LDC.64 R6, c[0x0][0x390] ;  /* 0x0000e400ff067b82 */ /* 0x000eb00000000a00 */
[----:B0-----:R-:W0:Y:S01]  /*0700*/  LDC.64 R8, c[0x0][0x380] ;  /* 0x0000e000ff087b82 */ /* 0x001e220000000a00 */
[----:B-1----:R-:W-:-:S05]  /*0710*/  IMAD.WIDE R4, R11, 0x4, R4 ;  /* 0x000000040b047825 */ /* 0x002fca00078e0204 */
[----:B------:R-:W3:Y:S01]  /*0720*/  LDG.E R10, desc[UR10][R4.64] ;  /* 0x0000000a040a7981 */ /* 0x000ee2000c1e1900 */
[----:B--2---:R-:W-:-:S05]  /*0730*/  IMAD.WIDE R6, R11, 0x4, R6 ;  /* 0x000000040b067825 */ /* 0x004fca00078e0206 */
[----:B------:R-:W3:Y:S01]  /*0740*/  LDG.E R13, desc[UR10][R6.64] ;  /* 0x0000000a060d7981 */ /* 0x000ee2000c1e1900 */
[----:B0-----:R-:W-:-:S04]  /*0750*/  IMAD.WIDE R8, R11, 0x4, R8 ;  /* 0x000000040b087825 */ /* 0x001fc800078e0208 */
[----:B---3--:R-:W-:-:S05]  /*0760*/  IMAD R13, R10, R13, RZ ;  /* 0x0000000d0a0d7224 */ /* 0x008fca00078e02ff */
        /* <DEDUP_REMOVED lines=17> */
[----:B------:R-:W5:Y:S04]  /*0880*/  LDG.E R10, desc[UR10][R4.64+0x14] ;  /* 0x0000140a040a7981 */ /* 0x000f68000c1e1900 */
[----:B-1----:R-:W5:Y:S02]  /*0890*/  LDG.E R11, desc[UR10][R6.64+0x14] ;  /* 0x0000140a060b7981 */ /* 0x002f64000c1e1900 */
[----:B-----5:R-:W-:-:S05]  /*08a0*/  IMAD R11, R10, R11, RZ ;  /* 0x0000000b0a0b7224 */ /* 0x020fca00078e02ff */
[----:B------:R4:W-:Y:S04]  /*08b0*/  STG.E desc[UR10][R8.64+0x14], R11 ;  /* 0x0000140b08007986 */ /* 0x0009e8000c10190a */
[----:B------:R-:W5:Y:S04]  /*08c0*/  LDG.E R10, desc[UR10][R4.64+0x18] ;  /* 0x0000180a040a7981 */ /* 0x000f68000c1e1900 */
[----:B--2---:R-:W5:Y:S02]  /*08d0*/  LDG.E R15, desc[UR10][R6.64+0x18] ;  /* 0x0000180a060f7981 */ /* 0x004f64000c1e1900 */
[----:B-----5:R-:W-:-:S05]  /*08e0*/  IMAD R15, R10, R15, RZ ;  /* 0x0000000f0a0f7224 */ /* 0x020fca00078e02ff */
[----:B------:R4:W-:Y:S04]  /*08f0*/  STG.E desc[UR10][R8.64+0x18], R15 ;  /* 0x0000180f08007986 */ /* 0x0009e8000c10190a */
[----:B------:R-:W2:Y:S04]  /*0900*/  LDG.E R10, desc[UR10][R4.64+0x1c] ;  /* 0x00001c0a040a7981 */ /* 0x000ea8000c1e1900 */
[----:B---3--:R-:W2:Y:S01]  /*0910*/  LDG.E R17, desc[UR10][R6.64+0x1c] ;  /* 0x00001c0a06117981 */ /* 0x008ea2000c1e1900 */
[----:B------:R-:W-:Y:S01]  /*0920*/  IADD3 R3, PT, PT, R3, 0x8, RZ ;  /* 0x0000000803037810 */ /* 0x000fe20007ffe0ff */
[----:B--2---:R-:W-:-:S05]  /*0930*/  IMAD R17, R10, R17, RZ ;  /* 0x000000110a117224 */ /* 0x004fca00078e02ff */
[----:B------:R4:W-:Y:S02]  /*0940*/  STG.E desc[UR10][R8.64+0x1c], R17 ;  /* 0x00001c1108007986 */ /* 0x0009e4000c10190a */
.L_x_2:
[----:B------:R-:W-:Y:S05]  /*0950*/  @!P1 EXIT ;  /* 0x000000000000994d */ /* 0x000fea0003800000 */
[----:B------:R-:W-:Y:S02]  /*0960*/  ISETP.GE.U32.AND P0, PT, R12, 0x4, PT ;  /* 0x000000040c00780c */ /* 0x000fe40003f06070 */
[----:B------:R-:W-:-:S04]  /*0970*/  LOP3.LUT R2, R2, 0x3, RZ, 0xc0, !PT ;  /* 0x0000000302027812 */ /* 0x000fc800078ec0ff */
[----:B------:R-:W-:-:S07]  /*0980*/  ISETP.NE.AND P1, PT, R2, RZ, PT ;  /* 0x000000ff0200720c */ /* 0x000fce0003f25270 */
[----:B------:R-:W-:Y:S06]  /*0990*/  @!P0 BRA `(.L_x_3) ;  /* 0x0000000000608947 */ /* 0x000fec0003800000 */
[----:B------:R-:W1:Y:S01]  /*09a0*/  LDC.64 R4, c[0x0][0x388] ;  /* 0x0000e200ff047b82 */ /* 0x000e620000000a00 */
[----:B0---4-:R-:W-:-:S07]  /*09b0*/  IADD3 R13, PT, PT, R0, R3, RZ ;  /* 0x00000003000d7210 */ /* 0x011fce0007ffe0ff */
[----:B------:R-:W0:Y:S08]  /*09c0*/  LDC.64 R6, c[0x0][0x390] ;  /* 0x0000e400ff067b82 */ /* 0x000e300000000a00 */
[----:B------:R-:W2:Y:S01]  /*09d0*/  LDC.64 R8, c[0x0][0x380] ;  /* 0x0000e000ff087b82 */ /* 0x000ea20000000a00 */
[----:B-1----:R-:W-:-:S05]  /*09e0*/  IMAD.WIDE R4, R13, 0x4, R4 ;  /* 0x000000040d047825 */ /* 0x002fca00078e0204 */
[----:B------:R-:W3:Y:S01]  /*09f0*/  LDG.E R10, desc[UR10][R4.64] ;  /* 0x0000000a040a7981 */ /* 0x000ee2000c1e1900 */
[----:B0-----:R-:W-:-:S05]  /*0a00*/  IMAD.WIDE R6, R13, 0x4, R6 ;  /* 0x000000040d067825 */ /* 0x001fca00078e0206 */
[----:B------:R-:W3:Y:S01]  /*0a10*/  LDG.E R11, desc[UR10][R6.64] ;  /* 0x0000000a060b7981 */ /* 0x000ee2000c1e1900 */
[----:B--2---:R-:W-:-:S04]  /*0a20*/  IMAD.WIDE R8, R13, 0x4, R8 ;  /* 0x000000040d087825 */ /* 0x004fc800078e0208 */
        /* <DEDUP_REMOVED lines=10> */
[----:B------:R-:W2:Y:S04]  /*0ad0*/  LDG.E R10, desc[UR10][R4.64+0xc] ;  /* 0x00000c0a040a7981 */ /* 0x000ea8000c1e1900 */
[----:B------:R-:W2:Y:S01]  /*0ae0*/  LDG.E R17, desc[UR10][R6.64+0xc] ;  /* 0x00000c0a06117981 */ /* 0x000ea2000c1e1900 */
[----:B------:R-:W-:Y:S01]  /*0af0*/  IADD3 R3, PT, PT, R3, 0x4, RZ ;  /* 0x0000000403037810 */ /* 0x000fe20007ffe0ff */
[----:B--2---:R-:W-:-:S05]  /*0b00*/  IMAD R17, R10, R17, RZ ;  /* 0x000000110a117224 */ /* 0x004fca00078e02ff */
[----:B------:R1:W-:Y:S02]  /*0b10*/  STG.E desc[UR10][R8.64+0xc], R17 ;  /* 0x00000c1108007986 */ /* 0x0003e4000c10190a */
.L_x_3:
[----:B------:R-:W-:Y:S05]  /*0b20*/  @!P1 EXIT ;  /* 0x000000000000994d */ /* 0x000fea0003800000 */
[----:B-1--4-:R-:W1:Y:S01]  /*0b30*/  LDC.64 R10, c[0x0][0x390] ;  /* 0x0000e400ff0a7b82 */ /* 0x012e620000000a00 */
[----:B0-----:R-:W-:Y:S02]  /*0b40*/  IADD3 R15, PT, PT, R0, R3, RZ ;  /* 0x00000003000f7210 */ /* 0x001fe40007ffe0ff */
[----:B------:R-:W-:-:S05]  /*0b50*/  IADD3 R0, PT, PT, -R2, RZ, RZ ;  /* 0x000000ff02007210 */ /* 0x000fca0007ffe1ff */
[----:B------:R-:W0:Y:S08]  /*0b60*/  LDC.64 R8, c[0x0][0x380] ;  /* 0x0000e000ff087b82 */ /* 0x000e300000000a00 */
[----:B------:R-:W2:Y:S02]  /*0b70*/  LDC.64 R12, c[0x0][0x388] ;  /* 0x0000e200ff0c7b82 */ /* 0x000ea40000000a00 */
.L_x_4:
[----:B-1----:R-:W-:-:S04]  /*0b80*/  IMAD.WIDE R4, R15, 0x4, R10 ;  /* 0x000000040f047825 */ /* 0x002fc800078e020a */
[C---:B--2---:R-:W-:Y:S02]  /*0b90*/  IMAD.WIDE R6, R15.reuse, 0x4, R12 ;  /* 0x000000040f067825 */ /* 0x044fe400078e020c */
[----:B------:R-:W2:Y:S04]  /*0ba0*/  LDG.E R5, desc[UR10][R4.64] ;  /* 0x0000000a04057981 */ /* 0x000ea8000c1e1900 */
[----:B------:R-:W2:Y:S01]  /*0bb0*/  LDG.E R6, desc[UR10][R6.64] ;  /* 0x0000000a06067981 */ /* 0x000ea2000c1e1900 */
[----:B------:R-:W-:Y:S01]  /*0bc0*/  IADD3 R0, PT, PT, R0, 0x1, RZ ;  /* 0x0000000100007810 */ /* 0x000fe20007ffe0ff */
[C---:B0--3--:R-:W-:Y:S01]  /*0bd0*/  IMAD.WIDE R2, R15.reuse, 0x4, R8 ;  /* 0x000000040f027825 */ /* 0x049fe200078e0208 */
[----:B------:R-:W-:Y:S02]  /*0be0*/  IADD3 R15, PT, PT, R15, 0x1, RZ ;  /* 0x000000010f0f7810 */ /* 0x000fe40007ffe0ff */
[----:B------:R-:W-:Y:S01]  /*0bf0*/  ISETP.NE.AND P0, PT, R0, RZ, PT ;  /* 0x000000ff0000720c */ /* 0x000fe20003f05270 */
[----:B--2---:R-:W-:-:S05]  /*0c00*/  IMAD R17, R6, R5, RZ ;  /* 0x0000000506117224 */ /* 0x004fca00078e02ff */
[----:B------:R3:W-:Y:S07]  /*0c10*/  STG.E desc[UR10][R2.64], R17 ;  /* 0x0000001102007986 */ /* 0x0007ee000c10190a */
[----:B------:R-:W-:Y:S05]  /*0c20*/  @P0 BRA `(.L_x_4) ;  /* 0xfffffffc00d40947 */ /* 0x000fea000383ffff */
[----:B------:R-:W-:Y:S05]  /*0c30*/  EXIT ;  /* 0x000000000000794d */ /* 0x000fea0003800000 */
.L_x_5:
[----:B------:R-:W-:-:S00]  /*0c40*/  BRA `(.L_x_5) ;  /* 0xfffffffc00fc7947 */ /* 0x000fc0000383ffff */
[----:B------:R-:W-:-:S00]  /*0c50*/  NOP ;  /* 0x0000000000007918 */ /* 0x000fc00000000000 */
        /* <DEDUP_REMOVED lines=10> */
.L_x_6:


//--------------------- .nv.shared.reserved.0     --------------------------
	.section	.nv.shared.reserved.0,"aw",@nobits
	.weak		__nv_reservedSMEM_offset_0_alias
	.size		__nv_reservedSMEM_offset_0_alias, 0, 64
	.other		__nv_reservedSMEM_offset_0_alias,@"STO_CUDA_RESERVED_SHARED STV_DEFAULT"
__nv_reservedSMEM_offset_0_alias:
	.zero		0
	.zero		64


//--------------------- .nv.constant0._Z9addKernelPiPKiS1_S1_ --------------------------
	.section	.nv.constant0._Z9addKernelPiPKiS1_S1_,"a",@progbits
	.sectionflags	@""
	.align	4
.nv.constant0._Z9addKernelPiPKiS1_S1_:
	.zero		928


//--------------------- SYMBOLS --------------------------

	.type		.nv.reservedSmem.offset0,@object
	.size		.nv.reservedSmem.offset0,0x4
